//
// Generated by NVIDIA NVVM Compiler
//
// Compiler Build ID: CL-36424714
// Cuda compilation tools, release 13.0, V13.0.88
// Based on NVVM 20.0.0
//

.version 9.0
.target sm_100
.address_size 64

	// .globl	_Z17leaky_relu_kernelPKfPfi

.visible .entry _Z17leaky_relu_kernelPKfPfi(
	.param .u64 .ptr .align 1 _Z17leaky_relu_kernelPKfPfi_param_0,
	.param .u64 .ptr .align 1 _Z17leaky_relu_kernelPKfPfi_param_1,
	.param .u32 _Z17leaky_relu_kernelPKfPfi_param_2
)
{
	.reg .pred 	%p<3>;
	.reg .b32 	%r<6>;
	.reg .b32 	%f<3>;
	.reg .b64 	%rd<11>;
	.reg .b64 	%fd<3>;

	ld.param.u64 	%rd2, [_Z17leaky_relu_kernelPKfPfi_param_0];
	ld.param.u64 	%rd3, [_Z17leaky_relu_kernelPKfPfi_param_1];
	ld.param.u32 	%r2, [_Z17leaky_relu_kernelPKfPfi_param_2];
	cvta.to.global.u64 	%rd1, %rd3;
	mov.u32 	%r3, %tid.x;
	mov.u32 	%r4, %ntid.x;
	mov.u32 	%r5, %ctaid.x;
	mad.lo.s32 	%r1, %r4, %r5, %r3;
	setp.ge.s32 	%p1, %r1, %r2;
	@%p1 bra 	$L__BB0_4;
	cvta.to.global.u64 	%rd4, %rd2;
	mul.wide.s32 	%rd5, %r1, 4;
	add.s64 	%rd6, %rd4, %rd5;
	ld.global.f32 	%f1, [%rd6];
	setp.leu.f32 	%p2, %f1, 0f00000000;
	@%p2 bra 	$L__BB0_3;
	add.s64 	%rd8, %rd1, %rd5;
	st.global.f32 	[%rd8], %f1;
	bra.uni 	$L__BB0_4;
$L__BB0_3:
	cvt.f64.f32 	%fd1, %f1;
	mul.f64 	%fd2, %fd1, 0d3F847AE147AE147B;
	cvt.rn.f32.f64 	%f2, %fd2;
	add.s64 	%rd10, %rd1, %rd5;
	st.global.f32 	[%rd10], %f2;
$L__BB0_4:
	ret;

}


// ===== COMPILED SASS (sm_100) =====

	.target	sm_100

	.elftype	@"ET_EXEC"


//--------------------- .note.nv.tkinfo           --------------------------
	.section	.note.nv.tkinfo,"",@"SHT_NOTE"
	.sectionflags	@"SHF_NOTE_NV_TKINFO"
	.tkinfo
        /*0018*/ 	.word	0x00000002
        /*0030*/ 	.string	""
        /*0030*/ 	.string	"ptxas"
        /*0030*/ 	.string	"Cuda compilation tools, release 13.0, V13.0.88"
        /*0030*/ 	.string	"Build cuda_13.0.r13.0/compiler.36424714_0"
        /*0030*/ 	.string	"-arch sm_100 -m 64 "



//--------------------- .note.nv.cuinfo           --------------------------
	.section	.note.nv.cuinfo,"",@"SHT_NOTE"
	.sectionflags	@"SHF_NOTE_NV_CUINFO"
        /*0018*/ 	.short	0x0002
        /*001a*/ 	.short	0x0064
        /*001c*/ 	.short	0x0082
	.zero		2


//--------------------- .nv.info                  --------------------------
	.section	.nv.info,"",@"SHT_CUDA_INFO"
	.align	4


	//----- nvinfo : EIATTR_REGCOUNT
	.align		4
        /*0000*/ 	.byte	0x04, 0x2f
        /*0002*/ 	.short	(.L_1 - .L_0)
	.align		4
.L_0:
        /*0004*/ 	.word	index@(_Z17leaky_relu_kernelPKfPfi)
        /*0008*/ 	.word	0x0000000c


	//----- nvinfo : EIATTR_FRAME_SIZE
	.align		4
.L_1:
        /*000c*/ 	.byte	0x04, 0x11
        /*000e*/ 	.short	(.L_3 - .L_2)
	.align		4
.L_2:
        /*0010*/ 	.word	index@(_Z17leaky_relu_kernelPKfPfi)
        /*0014*/ 	.word	0x00000000


	//----- nvinfo : EIATTR_MIN_STACK_SIZE
	.align		4
.L_3:
        /*0018*/ 	.byte	0x04, 0x12
        /*001a*/ 	.short	(.L_5 - .L_4)
	.align		4
.L_4:
        /*001c*/ 	.word	index@(_Z17leaky_relu_kernelPKfPfi)
        /*0020*/ 	.word	0x00000000
.L_5:


//--------------------- .nv.compat                --------------------------
	.section	.nv.compat,"",@"SHT_CUDA_COMPAT_INFO"
	.align	4
        /*0000*/ 	.byte	0x02, 0x09, 0x00, 0x00, 0x02, 0x02, 0x01, 0x00, 0x02, 0x05, 0x05, 0x00, 0x03, 0x07, 0x01, 0x01
        /*0010*/ 	.byte	0x02, 0x03, 0x00, 0x00, 0x02, 0x06, 0x01, 0x00, 0x04, 0x0b, 0x08, 0x00, 0x01, 0x00, 0x00, 0x00
        /*0020*/ 	.byte	0x00, 0x00, 0x00, 0x00


//--------------------- .nv.info._Z17leaky_relu_kernelPKfPfi --------------------------
	.section	.nv.info._Z17leaky_relu_kernelPKfPfi,"",@"SHT_CUDA_INFO"
	.sectionflags	@""
	.align	4


	//----- nvinfo : EIATTR_CUDA_API_VERSION
	.align		4
        /*0000*/ 	.byte	0x04, 0x37
        /*0002*/ 	.short	(.L_7 - .L_6)
.L_6:
        /*0004*/ 	.word	0x00000082


	//----- nvinfo : EIATTR_KPARAM_INFO
	.align		4
.L_7:
        /*0008*/ 	.byte	0x04, 0x17
        /*000a*/ 	.short	(.L_9 - .L_8)
.L_8:
        /*000c*/ 	.word	0x00000000
        /*0010*/ 	.short	0x0002
        /*0012*/ 	.short	0x0010
        /*0014*/ 	.byte	0x00, 0xf0, 0x11, 0x00


	//----- nvinfo : EIATTR_KPARAM_INFO
	.align		4
.L_9:
        /*0018*/ 	.byte	0x04, 0x17
        /*001a*/ 	.short	(.L_11 - .L_10)
.L_10:
        /*001c*/ 	.word	0x00000000
        /*0020*/ 	.short	0x0001
        /*0022*/ 	.short	0x0008
        /*0024*/ 	.byte	0x00, 0xf5, 0x21, 0x00


	//----- nvinfo : EIATTR_KPARAM_INFO
	.align		4
.L_11:
        /*0028*/ 	.byte	0x04, 0x17
        /*002a*/ 	.short	(.L_13 - .L_12)
.L_12:
        /*002c*/ 	.word	0x00000000
        /*0030*/ 	.short	0x0000
        /*0032*/ 	.short	0x0000
        /*0034*/ 	.byte	0x00, 0xf5, 0x21, 0x00


	//----- nvinfo : EIATTR_SPARSE_MMA_MASK
	.align		4
.L_13:
        /*0038*/ 	.byte	0x03, 0x50
        /*003a*/ 	.short	0x0000


	//----- nvinfo : EIATTR_MAXREG_COUNT
	.align		4
        /*003c*/ 	.byte	0x03, 0x1b
        /*003e*/ 	.short	0x00ff


	//----- nvinfo : EIATTR_MERCURY_ISA_VERSION
	.align		4
        /*0040*/ 	.byte	0x03, 0x5f
        /*0042*/ 	.short	0x0101


	//----- nvinfo : EIATTR_VRC_CTA_INIT_COUNT
	.align		4
        /*0044*/ 	.byte	0x02, 0x4a
	.zero		1
	.zero		1


	//----- nvinfo : EIATTR_EXIT_INSTR_OFFSETS
	.align		4
        /*0048*/ 	.byte	0x04, 0x1c
        /*004a*/ 	.short	(.L_15 - .L_14)


	//   ....[0]....
.L_14:
        /*004c*/ 	.word	0x00000070


	//   ....[1]....
        /*0050*/ 	.word	0x00000100


	//   ....[2]....
        /*0054*/ 	.word	0x00000190


	//----- nvinfo : EIATTR_CBANK_PARAM_SIZE
	.align		4
.L_15:
        /*0058*/ 	.byte	0x03, 0x19
        /*005a*/ 	.short	0x0014


	//----- nvinfo : EIATTR_PARAM_CBANK
	.align		4
        /*005c*/ 	.byte	0x04, 0x0a
        /*005e*/ 	.short	(.L_17 - .L_16)
	.align		4
.L_16:
        /*0060*/ 	.word	index@(.nv.constant0._Z17leaky_relu_kernelPKfPfi)
        /*0064*/ 	.short	0x0380
        /*0066*/ 	.short	0x0014


	//----- nvinfo : EIATTR_SW_WAR
	.align		4
.L_17:
        /*0068*/ 	.byte	0x04, 0x36
        /*006a*/ 	.short	(.L_19 - .L_18)
.L_18:
        /*006c*/ 	.word	0x00000008
.L_19:


//--------------------- .nv.callgraph             --------------------------
	.section	.nv.callgraph,"",@"SHT_CUDA_CALLGRAPH"
	.align	4
	.sectionentsize	8
	.align		4
        /*0000*/ 	.word	0x00000000
	.align		4
        /*0004*/ 	.word	0xffffffff
	.align		4
        /*0008*/ 	.word	0x00000000
	.align		4
        /*000c*/ 	.word	0xfffffffe
	.align		4
        /*0010*/ 	.word	0x00000000
	.align		4
        /*0014*/ 	.word	0xfffffffd
	.align		4
        /*0018*/ 	.word	0x00000000
	.align		4
        /*001c*/ 	.word	0xfffffffc


//--------------------- .text._Z17leaky_relu_kernelPKfPfi --------------------------
	.section	.text._Z17leaky_relu_kernelPKfPfi,"ax",@progbits
	.align	128
        .global         _Z17leaky_relu_kernelPKfPfi
        .type           _Z17leaky_relu_kernelPKfPfi,@function
        .size           _Z17leaky_relu_kernelPKfPfi,(.L_x_1 - _Z17leaky_relu_kernelPKfPfi)
        .other          _Z17leaky_relu_kernelPKfPfi,@"STO_CUDA_ENTRY STV_DEFAULT"
_Z17leaky_relu_kernelPKfPfi:
.text._Z17leaky_relu_kernelPKfPfi:
[----:B------:R-:W-:Y:S01]  /*0000*/  LDC R1, c[0x0][0x37c] ;  /* 0x0000df00ff017b82 */ /* 0x000fe20000000800 */
[----:B------:R-:W0:Y:S01]  /*0010*/  S2R R7, SR_TID.X ;  /* 0x0000000000077919 */ /* 0x000e220000002100 */
[----:B------:R-:W0:Y:S01]  /*0020*/  LDCU UR4, c[0x0][0x360] ;  /* 0x00006c00ff0477ac */ /* 0x000e220008000800 */
[----:B------:R-:W0:Y:S01]  /*0030*/  S2R R0, SR_CTAID.X ;  /* 0x0000000000007919 */ /* 0x000e220000002500 */
[----:B------:R-:W1:Y:S01]  /*0040*/  LDCU UR5, c[0x0][0x390] ;  /* 0x00007200ff0577ac */ /* 0x000e620008000800 */
[----:B0-----:R-:W-:-:S05]  /*0050*/  IMAD R7, R0, UR4, R7 ;  /* 0x0000000400077c24 */ /* 0x001fca000f8e0207 */
[----:B-1----:R-:W-:-:S13]  /*0060*/  ISETP.GE.AND P0, PT, R7, UR5, PT ;  /* 0x0000000507007c0c */ /* 0x002fda000bf06270 */
[----:B------:R-:W-:Y:S05]  /*0070*/  @P0 EXIT ;  /* 0x000000000000094d */ /* 0x000fea0003800000 */
[----:B------:R-:W0:Y:S01]  /*0080*/  LDC.64 R2, c[0x0][0x380] ;  /* 0x0000e000ff027b82 */ /* 0x000e220000000a00 */
[----:B------:R-:W1:Y:S01]  /*0090*/  LDCU.64 UR4, c[0x0][0x358] ;  /* 0x00006b00ff0477ac */ /* 0x000e620008000a00 */
[----:B0-----:R-:W-:-:S05]  /*00a0*/  IMAD.WIDE R2, R7, 0x4, R2 ;  /* 0x0000000407027825 */ /* 0x001fca00078e0202 */
[----:B-1----:R-:W2:Y:S02]  /*00b0*/  LDG.E R9, desc[UR4][R2.64] ;  /* 0x0000000402097981 */ /* 0x002ea4000c1e1900 */
[----:B--2---:R-:W-:-:S13]  /*00c0*/  FSETP.GT.AND P0, PT, R9, RZ, PT ;  /* 0x000000ff0900720b */ /* 0x004fda0003f04000 */
[----:B------:R-:W0:Y:S02]  /*00d0*/  @P0 LDC.64 R4, c[0x0][0x388] ;  /* 0x0000e200ff040b82 */ /* 0x000e240000000a00 */
[----:B0-----:R-:W-:-:S05]  /*00e0*/  @P0 IMAD.WIDE R4, R7, 0x4, R4 ;  /* 0x0000000407040825 */ /* 0x001fca00078e0204 */
[----:B------:R0:W-:Y:S01]  /*00f0*/  @P0 STG.E desc[UR4][R4.64], R9 ;  /* 0x0000000904000986 */ /* 0x0001e2000c101904 */
[----:B------:R-:W-:Y:S05]  /*0100*/  @P0 EXIT ;  /* 0x000000000000094d */ /* 0x000fea0003800000 */
[----:B------:R-:W1:Y:S01]  /*0110*/  F2F.F64.F32 R2, R9 ;  /* 0x0000000900027310 */ /* 0x000e620000201800 */
[----:B0-----:R-:W0:Y:S01]  /*0120*/  LDC.64 R4, c[0x0][0x388] ;  /* 0x0000e200ff047b82 */ /* 0x001e220000000a00 */
[----:B------:R-:W-:Y:S01]  /*0130*/  UMOV UR6, 0x47ae147b ;  /* 0x47ae147b00067882 */ /* 0x000fe20000000000 */
[----:B------:R-:W-:Y:S02]  /*0140*/  UMOV UR7, 0x3f847ae1 ;  /* 0x3f847ae100077882 */ /* 0x000fe40000000000 */
[----:B-1----:R-:W-:-:S10]  /*0150*/  DMUL R2, R2, UR6 ;  /* 0x0000000602027c28 */ /* 0x002fd40008000000 */
[----:B------:R-:W1:Y:S01]  /*0160*/  F2F.F32.F64 R3, R2 ;  /* 0x0000000200037310 */ /* 0x000e620000301000 */
[----:B0-----:R-:W-:-:S05]  /*0170*/  IMAD.WIDE R4, R7, 0x4, R4 ;  /* 0x0000000407047825 */ /* 0x001fca00078e0204 */
[----:B-1----:R-:W-:Y:S01]  /*0180*/  STG.E desc[UR4][R4.64], R3 ;  /* 0x0000000304007986 */ /* 0x002fe2000c101904 */
[----:B------:R-:W-:Y:S05]  /*0190*/  EXIT ;  /* 0x000000000000794d */ /* 0x000fea0003800000 */
.L_x_0:
[----:B------:R-:W-:-:S00]  /*01a0*/  BRA `(.L_x_0) ;  /* 0xfffffffc00fc7947 */ /* 0x000fc0000383ffff */
[----:B------:R-:W-:-:S00]  /*01b0*/  NOP ;  /* 0x0000000000007918 */ /* 0x000fc00000000000 */
        /* <DEDUP_REMOVED lines=12> */
.L_x_1:


//--------------------- .nv.shared.reserved.0     --------------------------
	.section	.nv.shared.reserved.0,"aw",@nobits
	.weak		__nv_reservedSMEM_offset_0_alias
	.size		__nv_reservedSMEM_offset_0_alias, 0, 64
	.other		__nv_reservedSMEM_offset_0_alias,@"STO_CUDA_RESERVED_SHARED STV_DEFAULT"
__nv_reservedSMEM_offset_0_alias:
	.zero		0
	.zero		64


//--------------------- .nv.constant0._Z17leaky_relu_kernelPKfPfi --------------------------
	.section	.nv.constant0._Z17leaky_relu_kernelPKfPfi,"a",@progbits
	.sectionflags	@""
	.align	4
.nv.constant0._Z17leaky_relu_kernelPKfPfi:
	.zero		916


//--------------------- SYMBOLS --------------------------

	.type		.nv.reservedSmem.offset0,@object
	.size		.nv.reservedSmem.offset0,0x4
